	.headerflags	@"EF_CUDA_TEXMODE_UNIFIED EF_CUDA_64BIT_ADDRESS EF_CUDA_ACCELERATORS EF_CUDA_SM90 EF_CUDA_VIRTUAL_SM(EF_CUDA_SM90)"
	.elftype	@"ET_EXEC"


//--------------------- .nv.info                  --------------------------
	.section	.nv.info,"",@"SHT_CUDA_INFO"
	.align	4


	//----- nvinfo : EIATTR_REGCOUNT
	.align		4
        /*0000*/ 	.byte	0x04, 0x2f
        /*0002*/ 	.short	(.L_1 - .L_0)
	.align		4
.L_0:
        /*0004*/ 	.word	index@(triton_poi_fused__to_copy_40)
        /*0008*/ 	.word	0x00000009


	//----- nvinfo : EIATTR_MIN_STACK_SIZE
	.align		4
.L_1:
        /*000c*/ 	.byte	0x04, 0x12
        /*000e*/ 	.short	(.L_3 - .L_2)
	.align		4
.L_2:
        /*0010*/ 	.word	index@(triton_poi_fused__to_copy_40)
        /*0014*/ 	.word	0x00000000


	//----- nvinfo : EIATTR_FRAME_SIZE
	.align		4
.L_3:
        /*0018*/ 	.byte	0x04, 0x11
        /*001a*/ 	.short	(.L_5 - .L_4)
	.align		4
.L_4:
        /*001c*/ 	.word	index@(triton_poi_fused__to_copy_40)
        /*0020*/ 	.word	0x00000000


	//----- nvinfo : EIATTR_MIN_STACK_SIZE
	.align		4
.L_5:
        /*0024*/ 	.byte	0x04, 0x12
        /*0026*/ 	.short	(.L_7 - .L_6)
	.align		4
.L_6:
        /*0028*/ 	.word	index@(triton_poi_fused__to_copy_40)
        /*002c*/ 	.word	0x00000000
.L_7:


//--------------------- .nv.info.triton_poi_fused__to_copy_40 --------------------------
	.section	.nv.info.triton_poi_fused__to_copy_40,"",@"SHT_CUDA_INFO"
	.sectionflags	@""
	.align	4


	//----- nvinfo : EIATTR_CUDA_API_VERSION
	.align		4
        /*0000*/ 	.byte	0x04, 0x37
        /*0002*/ 	.short	(.L_9 - .L_8)
.L_8:
        /*0004*/ 	.word	0x0000007c


	//----- nvinfo : EIATTR_KPARAM_INFO
	.align		4
.L_9:
        /*0008*/ 	.byte	0x04, 0x17
        /*000a*/ 	.short	(.L_11 - .L_10)
.L_10:
        /*000c*/ 	.word	0x00000000
        /*0010*/ 	.short	0x0001
        /*0012*/ 	.short	0x0008
        /*0014*/ 	.byte	0x00, 0xf0, 0x11, 0x00


	//----- nvinfo : EIATTR_KPARAM_INFO
	.align		4
.L_11:
        /*0018*/ 	.byte	0x04, 0x17
        /*001a*/ 	.short	(.L_13 - .L_12)
.L_12:
        /*001c*/ 	.word	0x00000000
        /*0020*/ 	.short	0x0000
        /*0022*/ 	.short	0x0000
        /*0024*/ 	.byte	0x00, 0xf4, 0x21, 0x00


	//----- nvinfo : EIATTR_SPARSE_MMA_MASK
	.align		4
.L_13:
        /*0028*/ 	.byte	0x03, 0x50
        /*002a*/ 	.short	0x0000


	//----- nvinfo : EIATTR_MAXREG_COUNT
	.align		4
        /*002c*/ 	.byte	0x03, 0x1b
        /*002e*/ 	.short	0x00ff


	//----- nvinfo : EIATTR_EXIT_INSTR_OFFSETS
	.align		4
        /*0030*/ 	.byte	0x04, 0x1c
        /*0032*/ 	.short	(.L_15 - .L_14)


	//   ....[0]....
.L_14:
        /*0034*/ 	.word	0x000000e0


	//   ....[1]....
        /*0038*/ 	.word	0x00000110


	//----- nvinfo : EIATTR_REQNTID
	.align		4
.L_15:
        /*003c*/ 	.byte	0x04, 0x10
        /*003e*/ 	.short	(.L_17 - .L_16)
.L_16:
        /*0040*/ 	.word	0x00000020
        /*0044*/ 	.word	0x00000001
        /*0048*/ 	.word	0x00000001


	//----- nvinfo : EIATTR_CBANK_PARAM_SIZE
	.align		4
.L_17:
        /*004c*/ 	.byte	0x03, 0x19
        /*004e*/ 	.short	0x000c


	//----- nvinfo : EIATTR_PARAM_CBANK
	.align		4
        /*0050*/ 	.byte	0x04, 0x0a
        /*0052*/ 	.short	(.L_19 - .L_18)
	.align		4
.L_18:
        /*0054*/ 	.word	index@(.nv.constant0.triton_poi_fused__to_copy_40)
        /*0058*/ 	.short	0x0210
        /*005a*/ 	.short	0x000c


	//----- nvinfo : EIATTR_SW_WAR
	.align		4
.L_19:
        /*005c*/ 	.byte	0x04, 0x36
        /*005e*/ 	.short	(.L_21 - .L_20)
.L_20:
        /*0060*/ 	.word	0x00000008
.L_21:


//--------------------- .nv.callgraph             --------------------------
	.section	.nv.callgraph,"",@"SHT_CUDA_CALLGRAPH"
	.align	4
	.sectionentsize	8
	.align		4
        /*0000*/ 	.word	0x00000000
	.align		4
        /*0004*/ 	.word	0xffffffff
	.align		4
        /*0008*/ 	.word	0x00000000
	.align		4
        /*000c*/ 	.word	0xfffffffe
	.align		4
        /*0010*/ 	.word	0x00000000
	.align		4
        /*0014*/ 	.word	0xfffffffd
	.align		4
        /*0018*/ 	.word	0x00000000
	.align		4
        /*001c*/ 	.word	0xfffffffc


//--------------------- .text.triton_poi_fused__to_copy_40 --------------------------
	.section	.text.triton_poi_fused__to_copy_40,"ax",@progbits
	.align	128
        .global         triton_poi_fused__to_copy_40
        .type           triton_poi_fused__to_copy_40,@function
        .size           triton_poi_fused__to_copy_40,(.L_x_1 - triton_poi_fused__to_copy_40)
        .other          triton_poi_fused__to_copy_40,@"STO_CUDA_ENTRY STV_DEFAULT"
triton_poi_fused__to_copy_40:
.text.triton_poi_fused__to_copy_40:
[----:B------:R-:W0:Y:S02]  /*0000*/  LDC R1, c[0x0][0x28] ;  /* 0x00000a00ff017b82 */ /* 0x000e240000000800 */
[----:B------:R-:W1:Y:S01]  /*0010*/  S2R R6, SR_TID.X ;  /* 0x0000000000067919 */ /* 0x000e620000002100 */
[----:B------:R-:W2:Y:S01]  /*0020*/  LDC.64 R2, c[0x0][0x210] ;  /* 0x00008400ff027b82 */ /* 0x000ea20000000a00 */
[----:B------:R-:W3:Y:S01]  /*0030*/  S2R R5, SR_CTAID.X ;  /* 0x0000000000057919 */ /* 0x000ee20000002500 */
[C---:B-1----:R-:W-:Y:S02]  /*0040*/  LOP3.LUT R0, R6.reuse, 0x3, RZ, 0xc0, !PT ;  /* 0x0000000306007812 */ /* 0x042fe400078ec0ff */
[----:B------:R-:W-:-:S03]  /*0050*/  LOP3.LUT P0, RZ, R6, 0x1c, RZ, 0xc0, !PT ;  /* 0x0000001c06ff7812 */ /* 0x000fc6000780c0ff */
[----:B---3--:R-:W-:-:S04]  /*0060*/  IMAD R5, R5, 0x4, R0 ;  /* 0x0000000405057824 */ /* 0x008fc800078e0200 */
[C---:B--2---:R-:W-:Y:S01]  /*0070*/  IMAD.WIDE R2, R5.reuse, 0x8, R2 ;  /* 0x0000000805027825 */ /* 0x044fe200078e0202 */
[----:B------:R-:W-:Y:S02]  /*0080*/  I2FP.F32.S32 R0, R5 ;  /* 0x0000000500007245 */ /* 0x000fe40000201400 */
[----:B------:R-:W-:-:S03]  /*0090*/  ISETP.LT.AND P0, PT, R5, 0x4, !P0 ;  /* 0x000000040500780c */ /* 0x000fc60004701270 */
[----:B------:R-:W-:-:S05]  /*00a0*/  FMUL R0, R0, 0.3333333432674407959 ;  /* 0x3eaaaaab00007820 */ /* 0x000fca0000400000 */
[----:B------:R-:W-:-:S04]  /*00b0*/  FMNMX R0, RZ, R0, !PT ;  /* 0x00000000ff007209 */ /* 0x000fc80007800000 */
[----:B------:R-:W1:Y:S02]  /*00c0*/  F2I.TRUNC.NTZ R4, R0 ;  /* 0x0000000000047305 */ /* 0x000e64000020f100 */
[----:B-1----:R-:W-:Y:S01]  /*00d0*/  SHF.R.S32.HI R5, RZ, 0x1f, R4 ;  /* 0x0000001fff057819 */ /* 0x002fe20000011404 */
[----:B------:R-:W-:Y:S06]  /*00e0*/  @!P0 EXIT ;  /* 0x000000000000894d */ /* 0x000fec0003800000 */
[----:B------:R-:W-:Y:S02]  /*00f0*/  ULDC.64 UR4, c[0x0][0x208] ;  /* 0x0000820000047ab9 */ /* 0x000fe40000000a00 */
[----:B------:R-:W-:Y:S01]  /*0100*/  STG.E.64 desc[UR4][R2.64], R4 ;  /* 0x0000000402007986 */ /* 0x000fe2000c101b04 */
[----:B------:R-:W-:Y:S05]  /*0110*/  EXIT ;  /* 0x000000000000794d */ /* 0x000fea0003800000 */
.L_x_0:
[----:B------:R-:W-:-:S00]  /*0120*/  BRA `(.L_x_0) ;  /* 0xfffffffc00fc7947 */ /* 0x000fc0000383ffff */
[----:B------:R-:W-:-:S00]  /*0130*/  NOP ;  /* 0x0000000000007918 */ /* 0x000fc00000000000 */
        /* <DEDUP_REMOVED lines=12> */
.L_x_1:


//--------------------- .nv.constant0.triton_poi_fused__to_copy_40 --------------------------
	.section	.nv.constant0.triton_poi_fused__to_copy_40,"a",@progbits
	.sectionflags	@""
	.align	4
.nv.constant0.triton_poi_fused__to_copy_40:
	.zero		540
